//
// Generated by NVIDIA NVVM Compiler
//
// Compiler Build ID: CL-36424714
// Cuda compilation tools, release 13.0, V13.0.88
// Based on NVVM 20.0.0
//

.version 9.0
.target sm_100
.address_size 64

	// .globl	_Z7trspta1PiS_ii
// _ZZ11trspta_coalPiS_iiE4tile has been demoted

.visible .entry _Z7trspta1PiS_ii(
	.param .u64 .ptr .align 1 _Z7trspta1PiS_ii_param_0,
	.param .u64 .ptr .align 1 _Z7trspta1PiS_ii_param_1,
	.param .u32 _Z7trspta1PiS_ii_param_2,
	.param .u32 _Z7trspta1PiS_ii_param_3
)
{
	.reg .pred 	%p<4>;
	.reg .b32 	%r<16>;
	.reg .b64 	%rd<9>;

	ld.param.u64 	%rd1, [_Z7trspta1PiS_ii_param_0];
	ld.param.u64 	%rd2, [_Z7trspta1PiS_ii_param_1];
	ld.param.u32 	%r5, [_Z7trspta1PiS_ii_param_2];
	ld.param.u32 	%r4, [_Z7trspta1PiS_ii_param_3];
	mov.u32 	%r6, %ctaid.x;
	mov.u32 	%r7, %ntid.x;
	mov.u32 	%r8, %tid.x;
	mad.lo.s32 	%r1, %r6, %r7, %r8;
	mov.u32 	%r9, %ctaid.y;
	mov.u32 	%r10, %ntid.y;
	mov.u32 	%r11, %tid.y;
	mad.lo.s32 	%r12, %r9, %r10, %r11;
	setp.ge.s32 	%p1, %r1, %r4;
	setp.ge.s32 	%p2, %r12, %r5;
	or.pred  	%p3, %p1, %p2;
	@%p3 bra 	$L__BB0_2;
	cvta.to.global.u64 	%rd3, %rd1;
	cvta.to.global.u64 	%rd4, %rd2;
	mad.lo.s32 	%r13, %r4, %r12, %r1;
	mul.wide.s32 	%rd5, %r13, 4;
	add.s64 	%rd6, %rd3, %rd5;
	ld.global.u32 	%r14, [%rd6];
	mad.lo.s32 	%r15, %r5, %r1, %r12;
	mul.wide.s32 	%rd7, %r15, 4;
	add.s64 	%rd8, %rd4, %rd7;
	st.global.u32 	[%rd8], %r14;
$L__BB0_2:
	ret;

}
	// .globl	_Z11trspta_coalPiS_ii
.visible .entry _Z11trspta_coalPiS_ii(
	.param .u64 .ptr .align 1 _Z11trspta_coalPiS_ii_param_0,
	.param .u64 .ptr .align 1 _Z11trspta_coalPiS_ii_param_1,
	.param .u32 _Z11trspta_coalPiS_ii_param_2,
	.param .u32 _Z11trspta_coalPiS_ii_param_3
)
{
	.reg .pred 	%p<7>;
	.reg .b32 	%r<29>;
	.reg .b64 	%rd<9>;
	// demoted variable
	.shared .align 4 .b8 _ZZ11trspta_coalPiS_iiE4tile[256];
	ld.param.u64 	%rd1, [_Z11trspta_coalPiS_ii_param_0];
	ld.param.u64 	%rd2, [_Z11trspta_coalPiS_ii_param_1];
	ld.param.u32 	%r13, [_Z11trspta_coalPiS_ii_param_2];
	ld.param.u32 	%r12, [_Z11trspta_coalPiS_ii_param_3];
	mov.u32 	%r1, %ctaid.x;
	mov.u32 	%r2, %ntid.x;
	mov.u32 	%r3, %tid.x;
	mad.lo.s32 	%r4, %r1, %r2, %r3;
	mov.u32 	%r5, %ctaid.y;
	mov.u32 	%r6, %ntid.y;
	mov.u32 	%r7, %tid.y;
	mad.lo.s32 	%r14, %r5, %r6, %r7;
	setp.ge.s32 	%p1, %r4, %r12;
	setp.ge.s32 	%p2, %r14, %r13;
	or.pred  	%p3, %p1, %p2;
	@%p3 bra 	$L__BB1_2;
	cvta.to.global.u64 	%rd3, %rd1;
	mad.lo.s32 	%r15, %r12, %r14, %r4;
	mul.wide.s32 	%rd4, %r15, 4;
	add.s64 	%rd5, %rd3, %rd4;
	ld.global.u32 	%r16, [%rd5];
	shl.b32 	%r17, %r7, 5;
	mov.u32 	%r18, _ZZ11trspta_coalPiS_iiE4tile;
	add.s32 	%r19, %r18, %r17;
	shl.b32 	%r20, %r3, 2;
	add.s32 	%r21, %r19, %r20;
	st.shared.u32 	[%r21], %r16;
$L__BB1_2:
	mad.lo.s32 	%r9, %r5, %r2, %r3;
	mad.lo.s32 	%r10, %r1, %r6, %r7;
	setp.ge.s32 	%p4, %r9, %r13;
	setp.ge.s32 	%p5, %r10, %r12;
	or.pred  	%p6, %p4, %p5;
	@%p6 bra 	$L__BB1_4;
	shl.b32 	%r22, %r3, 5;
	mov.u32 	%r23, _ZZ11trspta_coalPiS_iiE4tile;
	add.s32 	%r24, %r23, %r22;
	shl.b32 	%r25, %r7, 2;
	add.s32 	%r26, %r24, %r25;
	ld.shared.u32 	%r27, [%r26];
	mad.lo.s32 	%r28, %r13, %r10, %r9;
	cvta.to.global.u64 	%rd6, %rd2;
	mul.wide.s32 	%rd7, %r28, 4;
	add.s64 	%rd8, %rd6, %rd7;
	st.global.u32 	[%rd8], %r27;
$L__BB1_4:
	ret;

}


// ===== COMPILED SASS (sm_100) =====

	.target	sm_100

	.elftype	@"ET_EXEC"


//--------------------- .note.nv.tkinfo           --------------------------
	.section	.note.nv.tkinfo,"",@"SHT_NOTE"
	.sectionflags	@"SHF_NOTE_NV_TKINFO"
	.tkinfo
        /*0018*/ 	.word	0x00000002
        /*0030*/ 	.string	""
        /*0030*/ 	.string	"ptxas"
        /*0030*/ 	.string	"Cuda compilation tools, release 13.0, V13.0.88"
        /*0030*/ 	.string	"Build cuda_13.0.r13.0/compiler.36424714_0"
        /*0030*/ 	.string	"-arch sm_100 -m 64 "



//--------------------- .note.nv.cuinfo           --------------------------
	.section	.note.nv.cuinfo,"",@"SHT_NOTE"
	.sectionflags	@"SHF_NOTE_NV_CUINFO"
        /*0018*/ 	.short	0x0002
        /*001a*/ 	.short	0x0064
        /*001c*/ 	.short	0x0082
	.zero		2


//--------------------- .nv.info                  --------------------------
	.section	.nv.info,"",@"SHT_CUDA_INFO"
	.align	4


	//----- nvinfo : EIATTR_REGCOUNT
	.align		4
        /*0000*/ 	.byte	0x04, 0x2f
        /*0002*/ 	.short	(.L_1 - .L_0)
	.align		4
.L_0:
        /*0004*/ 	.word	index@(_Z7trspta1PiS_ii)
        /*0008*/ 	.word	0x0000000a


	//----- nvinfo : EIATTR_FRAME_SIZE
	.align		4
.L_1:
        /*000c*/ 	.byte	0x04, 0x11
        /*000e*/ 	.short	(.L_3 - .L_2)
	.align		4
.L_2:
        /*0010*/ 	.word	index@(_Z7trspta1PiS_ii)
        /*0014*/ 	.word	0x00000000


	//----- nvinfo : EIATTR_REGCOUNT
	.align		4
.L_3:
        /*0018*/ 	.byte	0x04, 0x2f
        /*001a*/ 	.short	(.L_5 - .L_4)
	.align		4
.L_4:
        /*001c*/ 	.word	index@(_Z11trspta_coalPiS_ii)
        /*0020*/ 	.word	0x0000000c


	//----- nvinfo : EIATTR_FRAME_SIZE
	.align		4
.L_5:
        /*0024*/ 	.byte	0x04, 0x11
        /*0026*/ 	.short	(.L_7 - .L_6)
	.align		4
.L_6:
        /*0028*/ 	.word	index@(_Z11trspta_coalPiS_ii)
        /*002c*/ 	.word	0x00000000


	//----- nvinfo : EIATTR_MIN_STACK_SIZE
	.align		4
.L_7:
        /*0030*/ 	.byte	0x04, 0x12
        /*0032*/ 	.short	(.L_9 - .L_8)
	.align		4
.L_8:
        /*0034*/ 	.word	index@(_Z11trspta_coalPiS_ii)
        /*0038*/ 	.word	0x00000000


	//----- nvinfo : EIATTR_MIN_STACK_SIZE
	.align		4
.L_9:
        /*003c*/ 	.byte	0x04, 0x12
        /*003e*/ 	.short	(.L_11 - .L_10)
	.align		4
.L_10:
        /*0040*/ 	.word	index@(_Z7trspta1PiS_ii)
        /*0044*/ 	.word	0x00000000
.L_11:


//--------------------- .nv.compat                --------------------------
	.section	.nv.compat,"",@"SHT_CUDA_COMPAT_INFO"
	.align	4
        /*0000*/ 	.byte	0x02, 0x09, 0x00, 0x00, 0x02, 0x02, 0x01, 0x00, 0x02, 0x05, 0x05, 0x00, 0x03, 0x07, 0x01, 0x01
        /*0010*/ 	.byte	0x02, 0x03, 0x00, 0x00, 0x02, 0x06, 0x01, 0x00, 0x04, 0x0b, 0x08, 0x00, 0x09, 0x00, 0x00, 0x00
        /*0020*/ 	.byte	0x00, 0x00, 0x00, 0x00


//--------------------- .nv.info._Z11trspta_coalPiS_ii --------------------------
	.section	.nv.info._Z11trspta_coalPiS_ii,"",@"SHT_CUDA_INFO"
	.sectionflags	@""
	.align	4


	//----- nvinfo : EIATTR_CUDA_API_VERSION
	.align		4
        /*0000*/ 	.byte	0x04, 0x37
        /*0002*/ 	.short	(.L_13 - .L_12)
.L_12:
        /*0004*/ 	.word	0x00000082


	//----- nvinfo : EIATTR_KPARAM_INFO
	.align		4
.L_13:
        /*0008*/ 	.byte	0x04, 0x17
        /*000a*/ 	.short	(.L_15 - .L_14)
.L_14:
        /*000c*/ 	.word	0x00000000
        /*0010*/ 	.short	0x0003
        /*0012*/ 	.short	0x0014
        /*0014*/ 	.byte	0x00, 0xf0, 0x11, 0x00


	//----- nvinfo : EIATTR_KPARAM_INFO
	.align		4
.L_15:
        /*0018*/ 	.byte	0x04, 0x17
        /*001a*/ 	.short	(.L_17 - .L_16)
.L_16:
        /*001c*/ 	.word	0x00000000
        /*0020*/ 	.short	0x0002
        /*0022*/ 	.short	0x0010
        /*0024*/ 	.byte	0x00, 0xf0, 0x11, 0x00


	//----- nvinfo : EIATTR_KPARAM_INFO
	.align		4
.L_17:
        /*0028*/ 	.byte	0x04, 0x17
        /*002a*/ 	.short	(.L_19 - .L_18)
.L_18:
        /*002c*/ 	.word	0x00000000
        /*0030*/ 	.short	0x0001
        /*0032*/ 	.short	0x0008
        /*0034*/ 	.byte	0x00, 0xf5, 0x21, 0x00


	//----- nvinfo : EIATTR_KPARAM_INFO
	.align		4
.L_19:
        /*0038*/ 	.byte	0x04, 0x17
        /*003a*/ 	.short	(.L_21 - .L_20)
.L_20:
        /*003c*/ 	.word	0x00000000
        /*0040*/ 	.short	0x0000
        /*0042*/ 	.short	0x0000
        /*0044*/ 	.byte	0x00, 0xf5, 0x21, 0x00


	//----- nvinfo : EIATTR_SPARSE_MMA_MASK
	.align		4
.L_21:
        /*0048*/ 	.byte	0x03, 0x50
        /*004a*/ 	.short	0x0000


	//----- nvinfo : EIATTR_MAXREG_COUNT
	.align		4
        /*004c*/ 	.byte	0x03, 0x1b
        /*004e*/ 	.short	0x00ff


	//----- nvinfo : EIATTR_MERCURY_ISA_VERSION
	.align		4
        /*0050*/ 	.byte	0x03, 0x5f
        /*0052*/ 	.short	0x0101


	//----- nvinfo : EIATTR_VRC_CTA_INIT_COUNT
	.align		4
        /*0054*/ 	.byte	0x02, 0x4a
	.zero		1
	.zero		1


	//----- nvinfo : EIATTR_EXIT_INSTR_OFFSETS
	.align		4
        /*0058*/ 	.byte	0x04, 0x1c
        /*005a*/ 	.short	(.L_23 - .L_22)


	//   ....[0]....
.L_22:
        /*005c*/ 	.word	0x000001b0


	//   ....[1]....
        /*0060*/ 	.word	0x00000260


	//----- nvinfo : EIATTR_CBANK_PARAM_SIZE
	.align		4
.L_23:
        /*0064*/ 	.byte	0x03, 0x19
        /*0066*/ 	.short	0x0018


	//----- nvinfo : EIATTR_PARAM_CBANK
	.align		4
        /*0068*/ 	.byte	0x04, 0x0a
        /*006a*/ 	.short	(.L_25 - .L_24)
	.align		4
.L_24:
        /*006c*/ 	.word	index@(.nv.constant0._Z11trspta_coalPiS_ii)
        /*0070*/ 	.short	0x0380
        /*0072*/ 	.short	0x0018


	//----- nvinfo : EIATTR_SW_WAR
	.align		4
.L_25:
        /*0074*/ 	.byte	0x04, 0x36
        /*0076*/ 	.short	(.L_27 - .L_26)
.L_26:
        /*0078*/ 	.word	0x00000008
.L_27:


//--------------------- .nv.info._Z7trspta1PiS_ii --------------------------
	.section	.nv.info._Z7trspta1PiS_ii,"",@"SHT_CUDA_INFO"
	.sectionflags	@""
	.align	4


	//----- nvinfo : EIATTR_CUDA_API_VERSION
	.align		4
        /*0000*/ 	.byte	0x04, 0x37
        /*0002*/ 	.short	(.L_29 - .L_28)
.L_28:
        /*0004*/ 	.word	0x00000082


	//----- nvinfo : EIATTR_KPARAM_INFO
	.align		4
.L_29:
        /*0008*/ 	.byte	0x04, 0x17
        /*000a*/ 	.short	(.L_31 - .L_30)
.L_30:
        /*000c*/ 	.word	0x00000000
        /*0010*/ 	.short	0x0003
        /*0012*/ 	.short	0x0014
        /*0014*/ 	.byte	0x00, 0xf0, 0x11, 0x00


	//----- nvinfo : EIATTR_KPARAM_INFO
	.align		4
.L_31:
        /*0018*/ 	.byte	0x04, 0x17
        /*001a*/ 	.short	(.L_33 - .L_32)
.L_32:
        /*001c*/ 	.word	0x00000000
        /*0020*/ 	.short	0x0002
        /*0022*/ 	.short	0x0010
        /*0024*/ 	.byte	0x00, 0xf0, 0x11, 0x00


	//----- nvinfo : EIATTR_KPARAM_INFO
	.align		4
.L_33:
        /*0028*/ 	.byte	0x04, 0x17
        /*002a*/ 	.short	(.L_35 - .L_34)
.L_34:
        /*002c*/ 	.word	0x00000000
        /*0030*/ 	.short	0x0001
        /*0032*/ 	.short	0x0008
        /*0034*/ 	.byte	0x00, 0xf5, 0x21, 0x00


	//----- nvinfo : EIATTR_KPARAM_INFO
	.align		4
.L_35:
        /*0038*/ 	.byte	0x04, 0x17
        /*003a*/ 	.short	(.L_37 - .L_36)
.L_36:
        /*003c*/ 	.word	0x00000000
        /*0040*/ 	.short	0x0000
        /*0042*/ 	.short	0x0000
        /*0044*/ 	.byte	0x00, 0xf5, 0x21, 0x00


	//----- nvinfo : EIATTR_SPARSE_MMA_MASK
	.align		4
.L_37:
        /*0048*/ 	.byte	0x03, 0x50
        /*004a*/ 	.short	0x0000


	//----- nvinfo : EIATTR_MAXREG_COUNT
	.align		4
        /*004c*/ 	.byte	0x03, 0x1b
        /*004e*/ 	.short	0x00ff


	//----- nvinfo : EIATTR_MERCURY_ISA_VERSION
	.align		4
        /*0050*/ 	.byte	0x03, 0x5f
        /*0052*/ 	.short	0x0101


	//----- nvinfo : EIATTR_VRC_CTA_INIT_COUNT
	.align		4
        /*0054*/ 	.byte	0x02, 0x4a
	.zero		1
	.zero		1


	//----- nvinfo : EIATTR_EXIT_INSTR_OFFSETS
	.align		4
        /*0058*/ 	.byte	0x04, 0x1c
        /*005a*/ 	.short	(.L_39 - .L_38)


	//   ....[0]....
.L_38:
        /*005c*/ 	.word	0x000000c0


	//   ....[1]....
        /*0060*/ 	.word	0x00000160


	//----- nvinfo : EIATTR_CBANK_PARAM_SIZE
	.align		4
.L_39:
        /*0064*/ 	.byte	0x03, 0x19
        /*0066*/ 	.short	0x0018


	//----- nvinfo : EIATTR_PARAM_CBANK
	.align		4
        /*0068*/ 	.byte	0x04, 0x0a
        /*006a*/ 	.short	(.L_41 - .L_40)
	.align		4
.L_40:
        /*006c*/ 	.word	index@(.nv.constant0._Z7trspta1PiS_ii)
        /*0070*/ 	.short	0x0380
        /*0072*/ 	.short	0x0018


	//----- nvinfo : EIATTR_SW_WAR
	.align		4
.L_41:
        /*0074*/ 	.byte	0x04, 0x36
        /*0076*/ 	.short	(.L_43 - .L_42)
.L_42:
        /*0078*/ 	.word	0x00000008
.L_43:


//--------------------- .nv.callgraph             --------------------------
	.section	.nv.callgraph,"",@"SHT_CUDA_CALLGRAPH"
	.align	4
	.sectionentsize	8
	.align		4
        /*0000*/ 	.word	0x00000000
	.align		4
        /*0004*/ 	.word	0xffffffff
	.align		4
        /*0008*/ 	.word	0x00000000
	.align		4
        /*000c*/ 	.word	0xfffffffe
	.align		4
        /*0010*/ 	.word	0x00000000
	.align		4
        /*0014*/ 	.word	0xfffffffd
	.align		4
        /*0018*/ 	.word	0x00000000
	.align		4
        /*001c*/ 	.word	0xfffffffc


//--------------------- .text._Z11trspta_coalPiS_ii --------------------------
	.section	.text._Z11trspta_coalPiS_ii,"ax",@progbits
	.align	128
        .global         _Z11trspta_coalPiS_ii
        .type           _Z11trspta_coalPiS_ii,@function
        .size           _Z11trspta_coalPiS_ii,(.L_x_2 - _Z11trspta_coalPiS_ii)
        .other          _Z11trspta_coalPiS_ii,@"STO_CUDA_ENTRY STV_DEFAULT"
_Z11trspta_coalPiS_ii:
.text._Z11trspta_coalPiS_ii:
[----:B------:R-:W-:Y:S01]  /*0000*/  LDC R1, c[0x0][0x37c] ;  /* 0x0000df00ff017b82 */ /* 0x000fe20000000800 */
[----:B------:R-:W0:Y:S07]  /*0010*/  S2R R6, SR_TID.Y ;  /* 0x0000000000067919 */ /* 0x000e2e0000002200 */
[----:B------:R-:W1:Y:S01]  /*0020*/  LDC R4, c[0x0][0x360] ;  /* 0x0000d800ff047b82 */ /* 0x000e620000000800 */
[----:B------:R-:W2:Y:S01]  /*0030*/  LDCU.64 UR8, c[0x0][0x390] ;  /* 0x00007200ff0877ac */ /* 0x000ea20008000a00 */
[----:B------:R-:W1:Y:S01]  /*0040*/  S2R R9, SR_TID.X ;  /* 0x0000000000097919 */ /* 0x000e620000002100 */
[----:B------:R-:W3:Y:S05]  /*0050*/  LDCU.64 UR6, c[0x0][0x358] ;  /* 0x00006b00ff0677ac */ /* 0x000eea0008000a00 */
[----:B------:R-:W0:Y:S08]  /*0060*/  S2UR UR5, SR_CTAID.Y ;  /* 0x00000000000579c3 */ /* 0x000e300000002600 */
[----:B------:R-:W0:Y:S08]  /*0070*/  LDC R7, c[0x0][0x364] ;  /* 0x0000d900ff077b82 */ /* 0x000e300000000800 */
[----:B------:R-:W1:Y:S01]  /*0080*/  S2UR UR4, SR_CTAID.X ;  /* 0x00000000000479c3 */ /* 0x000e620000002500 */
[----:B0-----:R-:W-:-:S05]  /*0090*/  IMAD R5, R7, UR5, R6 ;  /* 0x0000000507057c24 */ /* 0x001fca000f8e0206 */
[----:B--2---:R-:W-:Y:S01]  /*00a0*/  ISETP.GE.AND P0, PT, R5, UR8, PT ;  /* 0x0000000805007c0c */ /* 0x004fe2000bf06270 */
[----:B-1----:R-:W-:-:S05]  /*00b0*/  IMAD R0, R4, UR4, R9 ;  /* 0x0000000404007c24 */ /* 0x002fca000f8e0209 */
[----:B------:R-:W-:-:S13]  /*00c0*/  ISETP.GE.OR P0, PT, R0, UR9, P0 ;  /* 0x0000000900007c0c */ /* 0x000fda0008706670 */
[----:B------:R-:W0:Y:S01]  /*00d0*/  @!P0 LDC.64 R2, c[0x0][0x380] ;  /* 0x0000e000ff028b82 */ /* 0x000e220000000a00 */
[----:B------:R-:W-:-:S04]  /*00e0*/  @!P0 IMAD R5, R5, UR9, R0 ;  /* 0x0000000905058c24 */ /* 0x000fc8000f8e0200 */
[----:B0-----:R-:W-:-:S06]  /*00f0*/  @!P0 IMAD.WIDE R2, R5, 0x4, R2 ;  /* 0x0000000405028825 */ /* 0x001fcc00078e0202 */
[----:B---3--:R-:W2:Y:S01]  /*0100*/  @!P0 LDG.E R2, desc[UR6][R2.64] ;  /* 0x0000000602028981 */ /* 0x008ea2000c1e1900 */
[----:B------:R-:W-:Y:S01]  /*0110*/  IMAD R7, R7, UR4, R6 ;  /* 0x0000000407077c24 */ /* 0x000fe2000f8e0206 */
[----:B------:R-:W-:Y:S01]  /*0120*/  @!P0 MOV R0, 0x400 ;  /* 0x0000040000008802 */ /* 0x000fe20000000f00 */
[----:B------:R-:W-:Y:S01]  /*0130*/  IMAD R4, R4, UR5, R9 ;  /* 0x0000000504047c24 */ /* 0x000fe2000f8e0209 */
[----:B------:R-:W0:Y:S02]  /*0140*/  @!P0 S2R R5, SR_CgaCtaId ;  /* 0x0000000000058919 */ /* 0x000e240000008800 */
[----:B------:R-:W-:-:S04]  /*0150*/  ISETP.GE.AND P1, PT, R7, UR9, PT ;  /* 0x0000000907007c0c */ /* 0x000fc8000bf26270 */
[----:B------:R-:W-:Y:S02]  /*0160*/  ISETP.GE.OR P1, PT, R4, UR8, P1 ;  /* 0x0000000804007c0c */ /* 0x000fe40008f26670 */
[----:B0-----:R-:W-:-:S04]  /*0170*/  @!P0 LEA R0, R5, R0, 0x18 ;  /* 0x0000000005008211 */ /* 0x001fc800078ec0ff */
[----:B------:R-:W-:-:S04]  /*0180*/  @!P0 LEA R0, R6, R0, 0x5 ;  /* 0x0000000006008211 */ /* 0x000fc800078e28ff */
[----:B------:R-:W-:-:S05]  /*0190*/  @!P0 LEA R5, R9, R0, 0x2 ;  /* 0x0000000009058211 */ /* 0x000fca00078e10ff */
[----:B--2---:R0:W-:Y:S01]  /*01a0*/  @!P0 STS [R5], R2 ;  /* 0x0000000205008388 */ /* 0x0041e20000000800 */
[----:B------:R-:W-:Y:S05]  /*01b0*/  @P1 EXIT ;  /* 0x000000000000194d */ /* 0x000fea0003800000 */
[----:B------:R-:W1:Y:S01]  /*01c0*/  S2UR UR5, SR_CgaCtaId ;  /* 0x00000000000579c3 */ /* 0x000e620000008800 */
[----:B------:R-:W-:Y:S01]  /*01d0*/  UMOV UR4, 0x400 ;  /* 0x0000040000047882 */ /* 0x000fe20000000000 */
[----:B------:R-:W-:-:S06]  /*01e0*/  IMAD R7, R7, UR8, R4 ;  /* 0x0000000807077c24 */ /* 0x000fcc000f8e0204 */
[----:B0-----:R-:W0:Y:S01]  /*01f0*/  LDC.64 R2, c[0x0][0x388] ;  /* 0x0000e200ff027b82 */ /* 0x001e220000000a00 */
[----:B-1----:R-:W-:-:S06]  /*0200*/  ULEA UR4, UR5, UR4, 0x18 ;  /* 0x0000000405047291 */ /* 0x002fcc000f8ec0ff */
[----:B------:R-:W-:Y:S01]  /*0210*/  LEA R0, R9, UR4, 0x5 ;  /* 0x0000000409007c11 */ /* 0x000fe2000f8e28ff */
[----:B0-----:R-:W-:-:S03]  /*0220*/  IMAD.WIDE R2, R7, 0x4, R2 ;  /* 0x0000000407027825 */ /* 0x001fc600078e0202 */
[----:B------:R-:W-:-:S05]  /*0230*/  LEA R0, R6, R0, 0x2 ;  /* 0x0000000006007211 */ /* 0x000fca00078e10ff */
[----:B------:R-:W0:Y:S04]  /*0240*/  LDS R5, [R0] ;  /* 0x0000000000057984 */ /* 0x000e280000000800 */
[----:B0-----:R-:W-:Y:S01]  /*0250*/  STG.E desc[UR6][R2.64], R5 ;  /* 0x0000000502007986 */ /* 0x001fe2000c101906 */
[----:B------:R-:W-:Y:S05]  /*0260*/  EXIT ;  /* 0x000000000000794d */ /* 0x000fea0003800000 */
.L_x_0:
[----:B------:R-:W-:-:S00]  /*0270*/  BRA `(.L_x_0) ;  /* 0xfffffffc00fc7947 */ /* 0x000fc0000383ffff */
[----:B------:R-:W-:-:S00]  /*0280*/  NOP ;  /* 0x0000000000007918 */ /* 0x000fc00000000000 */
[----:B------:R-:W-:-:S00]  /*0290*/  NOP ;  /* 0x0000000000007918 */ /* 0x000fc00000000000 */
[----:B------:R-:W-:-:S00]  /*02a0*/  NOP ;  /* 0x0000000000007918 */ /* 0x000fc00000000000 */
[----:B------:R-:W-:-:S00]  /*02b0*/  NOP ;  /* 0x0000000000007918 */ /* 0x000fc00000000000 */
[----:B------:R-:W-:-:S00]  /*02c0*/  NOP ;  /* 0x0000000000007918 */ /* 0x000fc00000000000 */
[----:B------:R-:W-:-:S00]  /*02d0*/  NOP ;  /* 0x0000000000007918 */ /* 0x000fc00000000000 */
[----:B------:R-:W-:-:S00]  /*02e0*/  NOP ;  /* 0x0000000000007918 */ /* 0x000fc00000000000 */
[----:B------:R-:W-:-:S00]  /*02f0*/  NOP ;  /* 0x0000000000007918 */ /* 0x000fc00000000000 */
.L_x_2:


//--------------------- .text._Z7trspta1PiS_ii    --------------------------
	.section	.text._Z7trspta1PiS_ii,"ax",@progbits
	.align	128
        .global         _Z7trspta1PiS_ii
        .type           _Z7trspta1PiS_ii,@function
        .size           _Z7trspta1PiS_ii,(.L_x_3 - _Z7trspta1PiS_ii)
        .other          _Z7trspta1PiS_ii,@"STO_CUDA_ENTRY STV_DEFAULT"
_Z7trspta1PiS_ii:
.text._Z7trspta1PiS_ii:
[----:B------:R-:W-:Y:S01]  /*0000*/  LDC R1, c[0x0][0x37c] ;  /* 0x0000df00ff017b82 */ /* 0x000fe20000000800 */
[----:B------:R-:W0:Y:S07]  /*0010*/  S2R R2, SR_TID.Y ;  /* 0x0000000000027919 */ /* 0x000e2e0000002200 */
[----:B------:R-:W1:Y:S01]  /*0020*/  LDC R0, c[0x0][0x360] ;  /* 0x0000d800ff007b82 */ /* 0x000e620000000800 */
[----:B------:R-:W2:Y:S01]  /*0030*/  LDCU.64 UR6, c[0x0][0x390] ;  /* 0x00007200ff0677ac */ /* 0x000ea20008000a00 */
[----:B------:R-:W1:Y:S06]  /*0040*/  S2R R3, SR_TID.X ;  /* 0x0000000000037919 */ /* 0x000e6c0000002100 */
[----:B------:R-:W0:Y:S08]  /*0050*/  S2UR UR5, SR_CTAID.Y ;  /* 0x00000000000579c3 */ /* 0x000e300000002600 */
[----:B------:R-:W0:Y:S08]  /*0060*/  LDC R7, c[0x0][0x364] ;  /* 0x0000d900ff077b82 */ /* 0x000e300000000800 */
[----:B------:R-:W1:Y:S01]  /*0070*/  S2UR UR4, SR_CTAID.X ;  /* 0x00000000000479c3 */ /* 0x000e620000002500 */
[----:B0-----:R-:W-:-:S05]  /*0080*/  IMAD R7, R7, UR5, R2 ;  /* 0x0000000507077c24 */ /* 0x001fca000f8e0202 */
[----:B--2---:R-:W-:Y:S01]  /*0090*/  ISETP.GE.AND P0, PT, R7, UR6, PT ;  /* 0x0000000607007c0c */ /* 0x004fe2000bf06270 */
[----:B-1----:R-:W-:-:S05]  /*00a0*/  IMAD R0, R0, UR4, R3 ;  /* 0x0000000400007c24 */ /* 0x002fca000f8e0203 */
[----:B------:R-:W-:-:S13]  /*00b0*/  ISETP.GE.OR P0, PT, R0, UR7, P0 ;  /* 0x0000000700007c0c */ /* 0x000fda0008706670 */
[----:B------:R-:W-:Y:S05]  /*00c0*/  @P0 EXIT ;  /* 0x000000000000094d */ /* 0x000fea0003800000 */
[----:B------:R-:W0:Y:S01]  /*00d0*/  LDC.64 R2, c[0x0][0x380] ;  /* 0x0000e000ff027b82 */ /* 0x000e220000000a00 */
[----:B------:R-:W1:Y:S01]  /*00e0*/  LDCU.64 UR4, c[0x0][0x358] ;  /* 0x00006b00ff0477ac */ /* 0x000e620008000a00 */
[----:B------:R-:W-:-:S04]  /*00f0*/  IMAD R5, R7, UR7, R0 ;  /* 0x0000000707057c24 */ /* 0x000fc8000f8e0200 */
[----:B0-----:R-:W-:Y:S02]  /*0100*/  IMAD.WIDE R2, R5, 0x4, R2 ;  /* 0x0000000405027825 */ /* 0x001fe400078e0202 */
[----:B------:R-:W0:Y:S04]  /*0110*/  LDC.64 R4, c[0x0][0x388] ;  /* 0x0000e200ff047b82 */ /* 0x000e280000000a00 */
[----:B-1----:R-:W2:Y:S01]  /*0120*/  LDG.E R3, desc[UR4][R2.64] ;  /* 0x0000000402037981 */ /* 0x002ea2000c1e1900 */
[----:B------:R-:W-:-:S04]  /*0130*/  IMAD R7, R0, UR6, R7 ;  /* 0x0000000600077c24 */ /* 0x000fc8000f8e0207 */
[----:B0-----:R-:W-:-:S05]  /*0140*/  IMAD.WIDE R4, R7, 0x4, R4 ;  /* 0x0000000407047825 */ /* 0x001fca00078e0204 */
[----:B--2---:R-:W-:Y:S01]  /*0150*/  STG.E desc[UR4][R4.64], R3 ;  /* 0x0000000304007986 */ /* 0x004fe2000c101904 */
[----:B------:R-:W-:Y:S05]  /*0160*/  EXIT ;  /* 0x000000000000794d */ /* 0x000fea0003800000 */
.L_x_1:
        /* <DEDUP_REMOVED lines=9> */
.L_x_3:


//--------------------- .nv.shared._Z11trspta_coalPiS_ii --------------------------
	.section	.nv.shared._Z11trspta_coalPiS_ii,"aw",@nobits
	.sectionflags	@""
	.align	4
.nv.shared._Z11trspta_coalPiS_ii:
	.zero		1280


//--------------------- .nv.shared.reserved.0     --------------------------
	.section	.nv.shared.reserved.0,"aw",@nobits
	.weak		__nv_reservedSMEM_offset_0_alias
	.size		__nv_reservedSMEM_offset_0_alias, 0, 64
	.other		__nv_reservedSMEM_offset_0_alias,@"STO_CUDA_RESERVED_SHARED STV_DEFAULT"
__nv_reservedSMEM_offset_0_alias:
	.zero		0
	.zero		64


//--------------------- .nv.constant0._Z11trspta_coalPiS_ii --------------------------
	.section	.nv.constant0._Z11trspta_coalPiS_ii,"a",@progbits
	.sectionflags	@""
	.align	4
.nv.constant0._Z11trspta_coalPiS_ii:
	.zero		920


//--------------------- .nv.constant0._Z7trspta1PiS_ii --------------------------
	.section	.nv.constant0._Z7trspta1PiS_ii,"a",@progbits
	.sectionflags	@""
	.align	4
.nv.constant0._Z7trspta1PiS_ii:
	.zero		920


//--------------------- SYMBOLS --------------------------

	.type		.nv.reservedSmem.offset0,@object
	.size		.nv.reservedSmem.offset0,0x4
	.type		.nv.reservedSmem.cap,@object
	.size		.nv.reservedSmem.cap,0x4
